//
// Generated by NVIDIA NVVM Compiler
//
// Compiler Build ID: CL-36424714
// Cuda compilation tools, release 13.0, V13.0.88
// Based on NVVM 20.0.0
//

.version 9.0
.target sm_100
.address_size 64

	// .globl	_Z15gol_step_kernelPKmPmi

.visible .entry _Z15gol_step_kernelPKmPmi(
	.param .u64 .ptr .align 1 _Z15gol_step_kernelPKmPmi_param_0,
	.param .u64 .ptr .align 1 _Z15gol_step_kernelPKmPmi_param_1,
	.param .u32 _Z15gol_step_kernelPKmPmi_param_2
)
{
	.reg .pred 	%p<14>;
	.reg .b32 	%r<57>;
	.reg .b64 	%rd<111>;

	ld.param.u64 	%rd34, [_Z15gol_step_kernelPKmPmi_param_0];
	ld.param.u32 	%r4, [_Z15gol_step_kernelPKmPmi_param_2];
	cvta.to.global.u64 	%rd1, %rd34;
	shr.s32 	%r5, %r4, 6;
	cvt.s64.s32 	%rd2, %r5;
	mul.wide.s32 	%rd3, %r5, %r4;
	mov.u32 	%r6, %ctaid.x;
	mov.u32 	%r7, %ntid.x;
	mul.wide.u32 	%rd35, %r6, %r7;
	mov.u32 	%r8, %tid.x;
	cvt.u64.u32 	%rd36, %r8;
	add.s64 	%rd99, %rd35, %rd36;
	setp.ge.u64 	%p1, %rd99, %rd3;
	@%p1 bra 	$L__BB0_20;
	cvt.u32.u64 	%r9, %rd2;
	add.s32 	%r16, %r9, -1;
	mov.u32 	%r55, %nctaid.x;
$L__BB0_2:
	or.b64  	%rd37, %rd99, %rd2;
	and.b64  	%rd38, %rd37, -4294967296;
	setp.ne.s64 	%p2, %rd38, 0;
	@%p2 bra 	$L__BB0_4;
	cvt.u32.u64 	%r10, %rd99;
	div.u32 	%r11, %r10, %r9;
	cvt.u64.u32 	%rd100, %r11;
	bra.uni 	$L__BB0_5;
$L__BB0_4:
	div.u64 	%rd100, %rd99, %rd2;
$L__BB0_5:
	cvt.u32.u64 	%r1, %rd100;
	mul.lo.s32 	%r13, %r1, %r9;
	cvt.u32.u64 	%r14, %rd99;
	sub.s32 	%r2, %r14, %r13;
	setp.lt.s32 	%p3, %r2, 1;
	shl.b64 	%rd40, %rd99, 3;
	add.s64 	%rd9, %rd1, %rd40;
	ld.global.nc.u64 	%rd10, [%rd9];
	mov.b64 	%rd101, 0;
	@%p3 bra 	$L__BB0_7;
	ld.global.nc.u64 	%rd101, [%rd9+-8];
$L__BB0_7:
	setp.le.s32 	%p4, %r16, %r2;
	mov.b64 	%rd102, 0;
	@%p4 bra 	$L__BB0_9;
	ld.global.nc.u64 	%rd102, [%rd9+8];
$L__BB0_9:
	setp.lt.s32 	%p5, %r1, 1;
	setp.gt.s32 	%p6, %r1, 0;
	selp.b32 	%r18, %r9, 0, %p6;
	cvt.s64.s32 	%rd15, %r18;
	mov.b64 	%rd104, 0;
	mov.u64 	%rd105, %rd104;
	mov.u64 	%rd106, %rd104;
	@%p5 bra 	$L__BB0_14;
	setp.lt.s32 	%p7, %r2, 1;
	sub.s64 	%rd44, %rd99, %rd15;
	shl.b64 	%rd45, %rd44, 3;
	add.s64 	%rd16, %rd1, %rd45;
	ld.global.nc.u64 	%rd105, [%rd16];
	mov.b64 	%rd104, 0;
	@%p7 bra 	$L__BB0_12;
	ld.global.nc.u64 	%rd104, [%rd16+-8];
$L__BB0_12:
	setp.le.s32 	%p8, %r16, %r2;
	mov.b64 	%rd106, 0;
	@%p8 bra 	$L__BB0_14;
	ld.global.nc.u64 	%rd106, [%rd16+8];
$L__BB0_14:
	add.s32 	%r22, %r1, 1;
	setp.ge.s32 	%p9, %r22, %r4;
	setp.lt.s32 	%p10, %r22, %r4;
	selp.b32 	%r3, %r9, 0, %p10;
	mov.b64 	%rd108, 0;
	mov.u64 	%rd109, %rd108;
	mov.u64 	%rd110, %rd108;
	@%p9 bra 	$L__BB0_19;
	setp.lt.s32 	%p11, %r2, 1;
	mul.wide.s32 	%rd49, %r3, 8;
	add.s64 	%rd24, %rd9, %rd49;
	ld.global.nc.u64 	%rd109, [%rd24];
	mov.b64 	%rd108, 0;
	@%p11 bra 	$L__BB0_17;
	ld.global.nc.u64 	%rd108, [%rd24+-8];
$L__BB0_17:
	cvt.u32.u64 	%r23, %rd2;
	add.s32 	%r24, %r23, -1;
	setp.le.s32 	%p12, %r24, %r2;
	mov.b64 	%rd110, 0;
	@%p12 bra 	$L__BB0_19;
	ld.global.nc.u64 	%rd110, [%rd24+8];
$L__BB0_19:
	ld.param.u64 	%rd98, [_Z15gol_step_kernelPKmPmi_param_1];
	mov.b64 	{%r25, %r26}, %rd101;
	mov.b64 	{%r27, %r28}, %rd10;
	shf.l.wrap.b32 	%r29, %r26, %r27, 1;
	shf.l.wrap.b32 	%r30, %r27, %r28, 1;
	mov.b64 	%rd51, {%r29, %r30};
	mov.b64 	{%r31, %r32}, %rd102;
	shf.l.wrap.b32 	%r33, %r28, %r31, 31;
	shf.l.wrap.b32 	%r34, %r27, %r28, 31;
	mov.b64 	%rd52, {%r34, %r33};
	mov.b64 	{%r35, %r36}, %rd104;
	mov.b64 	{%r37, %r38}, %rd105;
	shf.l.wrap.b32 	%r39, %r36, %r37, 1;
	shf.l.wrap.b32 	%r40, %r37, %r38, 1;
	mov.b64 	%rd53, {%r39, %r40};
	mov.b64 	{%r41, %r42}, %rd106;
	shf.l.wrap.b32 	%r43, %r38, %r41, 31;
	shf.l.wrap.b32 	%r44, %r37, %r38, 31;
	mov.b64 	%rd54, {%r44, %r43};
	mov.b64 	{%r45, %r46}, %rd108;
	mov.b64 	{%r47, %r48}, %rd109;
	shf.l.wrap.b32 	%r49, %r46, %r47, 1;
	shf.l.wrap.b32 	%r50, %r47, %r48, 1;
	mov.b64 	%rd55, {%r49, %r50};
	mov.b64 	{%r51, %r52}, %rd110;
	shf.l.wrap.b32 	%r53, %r48, %r51, 31;
	shf.l.wrap.b32 	%r54, %r47, %r48, 31;
	mov.b64 	%rd56, {%r54, %r53};
	and.b64  	%rd57, %rd53, %rd105;
	xor.b64  	%rd58, %rd53, %rd105;
	and.b64  	%rd59, %rd58, %rd54;
	xor.b64  	%rd60, %rd58, %rd54;
	xor.b64  	%rd61, %rd59, %rd57;
	and.b64  	%rd62, %rd60, %rd51;
	xor.b64  	%rd63, %rd60, %rd51;
	and.b64  	%rd64, %rd62, %rd57;
	xor.b64  	%rd65, %rd61, %rd62;
	and.b64  	%rd66, %rd63, %rd52;
	xor.b64  	%rd67, %rd63, %rd52;
	and.b64  	%rd68, %rd66, %rd61;
	xor.b64  	%rd69, %rd65, %rd66;
	xor.b64  	%rd70, %rd68, %rd64;
	and.b64  	%rd71, %rd55, %rd67;
	xor.b64  	%rd72, %rd55, %rd67;
	and.b64  	%rd73, %rd71, %rd65;
	xor.b64  	%rd74, %rd71, %rd69;
	xor.b64  	%rd75, %rd70, %rd73;
	and.b64  	%rd76, %rd72, %rd109;
	xor.b64  	%rd77, %rd72, %rd109;
	and.b64  	%rd78, %rd76, %rd69;
	xor.b64  	%rd79, %rd74, %rd76;
	xor.b64  	%rd80, %rd75, %rd78;
	and.b64  	%rd81, %rd77, %rd56;
	xor.b64  	%rd82, %rd77, %rd56;
	and.b64  	%rd83, %rd81, %rd74;
	xor.b64  	%rd84, %rd79, %rd81;
	xor.b64  	%rd85, %rd80, %rd83;
	not.b64 	%rd86, %rd85;
	and.b64  	%rd87, %rd82, %rd86;
	and.b64  	%rd88, %rd87, %rd79;
	or.b64  	%rd89, %rd85, %rd82;
	not.b64 	%rd90, %rd89;
	and.b64  	%rd91, %rd84, %rd90;
	and.b64  	%rd92, %rd91, %rd10;
	or.b64  	%rd93, %rd92, %rd88;
	cvta.to.global.u64 	%rd94, %rd98;
	shl.b64 	%rd95, %rd99, 3;
	add.s64 	%rd96, %rd94, %rd95;
	st.global.u64 	[%rd96], %rd93;
	mov.u32 	%r56, %ntid.x;
	mul.wide.u32 	%rd97, %r55, %r56;
	add.s64 	%rd99, %rd99, %rd97;
	setp.lt.u64 	%p13, %rd99, %rd3;
	@%p13 bra 	$L__BB0_2;
$L__BB0_20:
	ret;

}


// ===== COMPILED SASS (sm_100) =====

	.target	sm_100

	.elftype	@"ET_EXEC"


//--------------------- .note.nv.tkinfo           --------------------------
	.section	.note.nv.tkinfo,"",@"SHT_NOTE"
	.sectionflags	@"SHF_NOTE_NV_TKINFO"
	.tkinfo
        /*0018*/ 	.word	0x00000002
        /*0030*/ 	.string	""
        /*0030*/ 	.string	"ptxas"
        /*0030*/ 	.string	"Cuda compilation tools, release 13.0, V13.0.88"
        /*0030*/ 	.string	"Build cuda_13.0.r13.0/compiler.36424714_0"
        /*0030*/ 	.string	"-arch sm_100 -m 64 "



//--------------------- .note.nv.cuinfo           --------------------------
	.section	.note.nv.cuinfo,"",@"SHT_NOTE"
	.sectionflags	@"SHF_NOTE_NV_CUINFO"
        /*0018*/ 	.short	0x0002
        /*001a*/ 	.short	0x0064
        /*001c*/ 	.short	0x0082
	.zero		2


//--------------------- .nv.info                  --------------------------
	.section	.nv.info,"",@"SHT_CUDA_INFO"
	.align	4


	//----- nvinfo : EIATTR_REGCOUNT
	.align		4
        /*0000*/ 	.byte	0x04, 0x2f
        /*0002*/ 	.short	(.L_1 - .L_0)
	.align		4
.L_0:
        /*0004*/ 	.word	index@(_Z15gol_step_kernelPKmPmi)
        /*0008*/ 	.word	0x00000020


	//----- nvinfo : EIATTR_FRAME_SIZE
	.align		4
.L_1:
        /*000c*/ 	.byte	0x04, 0x11
        /*000e*/ 	.short	(.L_3 - .L_2)
	.align		4
.L_2:
        /*0010*/ 	.word	index@($__internal_0_$__cuda_sm20_div_u64)
        /*0014*/ 	.word	0x00000000


	//----- nvinfo : EIATTR_FRAME_SIZE
	.align		4
.L_3:
        /*0018*/ 	.byte	0x04, 0x11
        /*001a*/ 	.short	(.L_5 - .L_4)
	.align		4
.L_4:
        /*001c*/ 	.word	index@(_Z15gol_step_kernelPKmPmi)
        /*0020*/ 	.word	0x00000000


	//----- nvinfo : EIATTR_MIN_STACK_SIZE
	.align		4
.L_5:
        /*0024*/ 	.byte	0x04, 0x12
        /*0026*/ 	.short	(.L_7 - .L_6)
	.align		4
.L_6:
        /*0028*/ 	.word	index@(_Z15gol_step_kernelPKmPmi)
        /*002c*/ 	.word	0x00000000
.L_7:


//--------------------- .nv.compat                --------------------------
	.section	.nv.compat,"",@"SHT_CUDA_COMPAT_INFO"
	.align	4
        /*0000*/ 	.byte	0x02, 0x09, 0x00, 0x00, 0x02, 0x02, 0x01, 0x00, 0x02, 0x05, 0x05, 0x00, 0x03, 0x07, 0x01, 0x01
        /*0010*/ 	.byte	0x02, 0x03, 0x00, 0x00, 0x02, 0x06, 0x01, 0x00, 0x04, 0x0b, 0x08, 0x00, 0x09, 0x00, 0x00, 0x00
        /*0020*/ 	.byte	0x00, 0x00, 0x00, 0x00


//--------------------- .nv.info._Z15gol_step_kernelPKmPmi --------------------------
	.section	.nv.info._Z15gol_step_kernelPKmPmi,"",@"SHT_CUDA_INFO"
	.sectionflags	@""
	.align	4


	//----- nvinfo : EIATTR_CUDA_API_VERSION
	.align		4
        /*0000*/ 	.byte	0x04, 0x37
        /*0002*/ 	.short	(.L_9 - .L_8)
.L_8:
        /*0004*/ 	.word	0x00000082


	//----- nvinfo : EIATTR_KPARAM_INFO
	.align		4
.L_9:
        /*0008*/ 	.byte	0x04, 0x17
        /*000a*/ 	.short	(.L_11 - .L_10)
.L_10:
        /*000c*/ 	.word	0x00000000
        /*0010*/ 	.short	0x0002
        /*0012*/ 	.short	0x0010
        /*0014*/ 	.byte	0x00, 0xf0, 0x11, 0x00


	//----- nvinfo : EIATTR_KPARAM_INFO
	.align		4
.L_11:
        /*0018*/ 	.byte	0x04, 0x17
        /*001a*/ 	.short	(.L_13 - .L_12)
.L_12:
        /*001c*/ 	.word	0x00000000
        /*0020*/ 	.short	0x0001
        /*0022*/ 	.short	0x0008
        /*0024*/ 	.byte	0x00, 0xf5, 0x21, 0x00


	//----- nvinfo : EIATTR_KPARAM_INFO
	.align		4
.L_13:
        /*0028*/ 	.byte	0x04, 0x17
        /*002a*/ 	.short	(.L_15 - .L_14)
.L_14:
        /*002c*/ 	.word	0x00000000
        /*0030*/ 	.short	0x0000
        /*0032*/ 	.short	0x0000
        /*0034*/ 	.byte	0x00, 0xf5, 0x21, 0x00


	//----- nvinfo : EIATTR_SPARSE_MMA_MASK
	.align		4
.L_15:
        /*0038*/ 	.byte	0x03, 0x50
        /*003a*/ 	.short	0x0000


	//----- nvinfo : EIATTR_MAXREG_COUNT
	.align		4
        /*003c*/ 	.byte	0x03, 0x1b
        /*003e*/ 	.short	0x00ff


	//----- nvinfo : EIATTR_MERCURY_ISA_VERSION
	.align		4
        /*0040*/ 	.byte	0x03, 0x5f
        /*0042*/ 	.short	0x0101


	//----- nvinfo : EIATTR_VRC_CTA_INIT_COUNT
	.align		4
        /*0044*/ 	.byte	0x02, 0x4a
	.zero		1
	.zero		1


	//----- nvinfo : EIATTR_EXIT_INSTR_OFFSETS
	.align		4
        /*0048*/ 	.byte	0x04, 0x1c
        /*004a*/ 	.short	(.L_17 - .L_16)


	//   ....[0]....
.L_16:
        /*004c*/ 	.word	0x000000b0


	//   ....[1]....
        /*0050*/ 	.word	0x00000a10


	//----- nvinfo : EIATTR_CRS_STACK_SIZE
	.align		4
.L_17:
        /*0054*/ 	.byte	0x04, 0x1e
        /*0056*/ 	.short	(.L_19 - .L_18)
.L_18:
        /*0058*/ 	.word	0x00000000


	//----- nvinfo : EIATTR_CBANK_PARAM_SIZE
	.align		4
.L_19:
        /*005c*/ 	.byte	0x03, 0x19
        /*005e*/ 	.short	0x0014


	//----- nvinfo : EIATTR_PARAM_CBANK
	.align		4
        /*0060*/ 	.byte	0x04, 0x0a
        /*0062*/ 	.short	(.L_21 - .L_20)
	.align		4
.L_20:
        /*0064*/ 	.word	index@(.nv.constant0._Z15gol_step_kernelPKmPmi)
        /*0068*/ 	.short	0x0380
        /*006a*/ 	.short	0x0014


	//----- nvinfo : EIATTR_SW_WAR
	.align		4
.L_21:
        /*006c*/ 	.byte	0x04, 0x36
        /*006e*/ 	.short	(.L_23 - .L_22)
.L_22:
        /*0070*/ 	.word	0x00000008
.L_23:


//--------------------- .nv.callgraph             --------------------------
	.section	.nv.callgraph,"",@"SHT_CUDA_CALLGRAPH"
	.align	4
	.sectionentsize	8
	.align		4
        /*0000*/ 	.word	0x00000000
	.align		4
        /*0004*/ 	.word	0xffffffff
	.align		4
        /*0008*/ 	.word	0x00000000
	.align		4
        /*000c*/ 	.word	0xfffffffe
	.align		4
        /*0010*/ 	.word	0x00000000
	.align		4
        /*0014*/ 	.word	0xfffffffd
	.align		4
        /*0018*/ 	.word	0x00000000
	.align		4
        /*001c*/ 	.word	0xfffffffc


//--------------------- .text._Z15gol_step_kernelPKmPmi --------------------------
	.section	.text._Z15gol_step_kernelPKmPmi,"ax",@progbits
	.align	128
        .global         _Z15gol_step_kernelPKmPmi
        .type           _Z15gol_step_kernelPKmPmi,@function
        .size           _Z15gol_step_kernelPKmPmi,(.L_x_9 - _Z15gol_step_kernelPKmPmi)
        .other          _Z15gol_step_kernelPKmPmi,@"STO_CUDA_ENTRY STV_DEFAULT"
_Z15gol_step_kernelPKmPmi:
.text._Z15gol_step_kernelPKmPmi:
[----:B------:R-:W-:Y:S01]  /*0000*/  LDC R1, c[0x0][0x37c] ;  /* 0x0000df00ff017b82 */ /* 0x000fe20000000800 */
[----:B------:R-:W0:Y:S07]  /*0010*/  S2R R2, SR_TID.X ;  /* 0x0000000000027919 */ /* 0x000e2e0000002100 */
[----:B------:R-:W1:Y:S01]  /*0020*/  LDC R5, c[0x0][0x390] ;  /* 0x0000e400ff057b82 */ /* 0x000e620000000800 */
[----:B------:R-:W-:-:S07]  /*0030*/  IMAD.MOV.U32 R3, RZ, RZ, RZ ;  /* 0x000000ffff037224 */ /* 0x000fce00078e00ff */
[----:B------:R-:W0:Y:S08]  /*0040*/  S2UR UR4, SR_CTAID.X ;  /* 0x00000000000479c3 */ /* 0x000e300000002500 */
[----:B------:R-:W0:Y:S01]  /*0050*/  LDC R13, c[0x0][0x360] ;  /* 0x0000d800ff0d7b82 */ /* 0x000e220000000800 */
[----:B-1----:R-:W-:Y:S01]  /*0060*/  SHF.R.S32.HI R10, RZ, 0x6, R5 ;  /* 0x00000006ff0a7819 */ /* 0x002fe20000011405 */
[----:B0-----:R-:W-:-:S04]  /*0070*/  IMAD.WIDE.U32 R12, R13, UR4, R2 ;  /* 0x000000040d0c7c25 */ /* 0x001fc8000f8e0002 */
[----:B------:R-:W-:-:S03]  /*0080*/  IMAD.WIDE R2, R10, R5, RZ ;  /* 0x000000050a027225 */ /* 0x000fc600078e02ff */
[----:B------:R-:W-:-:S04]  /*0090*/  ISETP.GE.U32.AND P0, PT, R12, R2, PT ;  /* 0x000000020c00720c */ /* 0x000fc80003f06070 */
[----:B------:R-:W-:-:S13]  /*00a0*/  ISETP.GE.U32.AND.EX P0, PT, R13, R3, PT, P0 ;  /* 0x000000030d00720c */ /* 0x000fda0003f06100 */
[----:B------:R-:W-:Y:S05]  /*00b0*/  @P0 EXIT ;  /* 0x000000000000094d */ /* 0x000fea0003800000 */
[----:B------:R-:W-:Y:S01]  /*00c0*/  SHF.R.S32.HI R11, RZ, 0x1f, R10 ;  /* 0x0000001fff0b7819 */ /* 0x000fe2000001140a */
[----:B------:R-:W-:Y:S01]  /*00d0*/  VIADD R0, R10, 0xffffffff ;  /* 0xffffffff0a007836 */ /* 0x000fe20000000000 */
[----:B------:R-:W0:Y:S01]  /*00e0*/  LDCU UR4, c[0x0][0x370] ;  /* 0x00006e00ff0477ac */ /* 0x000e220008000800 */
[----:B------:R-:W1:Y:S01]  /*00f0*/  LDCU.64 UR6, c[0x0][0x358] ;  /* 0x00006b00ff0677ac */ /* 0x000e620008000a00 */
[----:B------:R-:W2:Y:S01]  /*0100*/  LDCU UR5, c[0x0][0x390] ;  /* 0x00007200ff0577ac */ /* 0x000ea20008000800 */
[----:B------:R-:W3:Y:S03]  /*0110*/  LDCU.64 UR8, c[0x0][0x388] ;  /* 0x00007100ff0877ac */ /* 0x000ee60008000a00 */
.L_x_7:
[----:B------:R-:W-:Y:S01]  /*0120*/  LOP3.LUT R4, R13, R11, RZ, 0xfc, !PT ;  /* 0x0000000b0d047212 */ /* 0x000fe200078efcff */
[----:B------:R-:W-:Y:S03]  /*0130*/  BSSY.RECONVERGENT B0, `(.L_x_0) ;  /* 0x0000019000007945 */ /* 0x000fe60003800200 */
[----:B------:R-:W-:-:S13]  /*0140*/  ISETP.NE.U32.AND P0, PT, R4, RZ, PT ;  /* 0x000000ff0400720c */ /* 0x000fda0003f05070 */
[----:B------:R-:W-:Y:S05]  /*0150*/  @P0 BRA `(.L_x_1) ;  /* 0x00000000004c0947 */ /* 0x000fea0003800000 */
[----:B------:R-:W4:Y:S01]  /*0160*/  I2F.U32.RP R6, R10 ;  /* 0x0000000a00067306 */ /* 0x000f220000209000 */
[----:B------:R-:W-:Y:S01]  /*0170*/  IMAD.MOV R7, RZ, RZ, -R10 ;  /* 0x000000ffff077224 */ /* 0x000fe200078e0a0a */
[----:B------:R-:W-:-:S06]  /*0180*/  ISETP.NE.U32.AND P2, PT, R10, RZ, PT ;  /* 0x000000ff0a00720c */ /* 0x000fcc0003f45070 */
[----:B----4-:R-:W4:Y:S02]  /*0190*/  MUFU.RCP R6, R6 ;  /* 0x0000000600067308 */ /* 0x010f240000001000 */
[----:B----4-:R-:W-:-:S06]  /*01a0*/  VIADD R4, R6, 0xffffffe ;  /* 0x0ffffffe06047836 */ /* 0x010fcc0000000000 */
[----:B------:R4:W5:Y:S02]  /*01b0*/  F2I.FTZ.U32.TRUNC.NTZ R5, R4 ;  /* 0x0000000400057305 */ /* 0x000964000021f000 */
[----:B----4-:R-:W-:Y:S02]  /*01c0*/  IMAD.MOV.U32 R4, RZ, RZ, RZ ;  /* 0x000000ffff047224 */ /* 0x010fe400078e00ff */
[----:B-----5:R-:W-:-:S04]  /*01d0*/  IMAD R7, R7, R5, RZ ;  /* 0x0000000507077224 */ /* 0x020fc800078e02ff */
[----:B------:R-:W-:-:S06]  /*01e0*/  IMAD.HI.U32 R5, R5, R7, R4 ;  /* 0x0000000705057227 */ /* 0x000fcc00078e0004 */
[----:B------:R-:W-:-:S04]  /*01f0*/  IMAD.HI.U32 R5, R5, R12, RZ ;  /* 0x0000000c05057227 */ /* 0x000fc800078e00ff */
[----:B------:R-:W-:-:S04]  /*0200*/  IMAD.MOV R7, RZ, RZ, -R5 ;  /* 0x000000ffff077224 */ /* 0x000fc800078e0a05 */
[----:B------:R-:W-:-:S05]  /*0210*/  IMAD R7, R10, R7, R12 ;  /* 0x000000070a077224 */ /* 0x000fca00078e020c */
[----:B------:R-:W-:-:S13]  /*0220*/  ISETP.GE.U32.AND P0, PT, R7, R10, PT ;  /* 0x0000000a0700720c */ /* 0x000fda0003f06070 */
[----:B------:R-:W-:Y:S02]  /*0230*/  @P0 IMAD.IADD R7, R7, 0x1, -R10 ;  /* 0x0000000107070824 */ /* 0x000fe400078e0a0a */
[----:B------:R-:W-:-:S03]  /*0240*/  @P0 VIADD R5, R5, 0x1 ;  /* 0x0000000105050836 */ /* 0x000fc60000000000 */
[----:B------:R-:W-:-:S13]  /*0250*/  ISETP.GE.U32.AND P1, PT, R7, R10, PT ;  /* 0x0000000a0700720c */ /* 0x000fda0003f26070 */
[----:B------:R-:W-:Y:S01]  /*0260*/  @P1 VIADD R5, R5, 0x1 ;  /* 0x0000000105051836 */ /* 0x000fe20000000000 */
[----:B------:R-:W-:Y:S01]  /*0270*/  @!P2 LOP3.LUT R5, RZ, R10, RZ, 0x33, !PT ;  /* 0x0000000aff05a212 */ /* 0x000fe200078e33ff */
[----:B------:R-:W-:Y:S06]  /*0280*/  BRA `(.L_x_2) ;  /* 0x00000000000c7947 */ /* 0x000fec0003800000 */
.L_x_1:
[----:B------:R-:W-:-:S07]  /*0290*/  MOV R4, 0x2b0 ;  /* 0x000002b000047802 */ /* 0x000fce0000000f00 */
[----:B0123--:R-:W-:Y:S05]  /*02a0*/  CALL.REL.NOINC `($__internal_0_$__cuda_sm20_div_u64) ;  /* 0x0000000400dc7944 */ /* 0x00ffea0003c00000 */
[----:B------:R-:W-:-:S07]  /*02b0*/  IMAD.MOV.U32 R5, RZ, RZ, R6 ;  /* 0x000000ffff057224 */ /* 0x000fce00078e0006 */
.L_x_2:
[----:B0123--:R-:W-:Y:S05]  /*02c0*/  BSYNC.RECONVERGENT B0 ;  /* 0x0000000000007941 */ /* 0x00ffea0003800200 */
.L_x_0:
[----:B------:R-:W0:Y:S01]  /*02d0*/  LDC.64 R6, c[0x0][0x380] ;  /* 0x0000e000ff067b82 */ /* 0x000e220000000a00 */
[----:B------:R-:W-:Y:S02]  /*02e0*/  IMAD.MOV R9, RZ, RZ, -R5 ;  /* 0x000000ffff097224 */ /* 0x000fe400078e0a05 */
[----:B------:R-:W-:Y:S02]  /*02f0*/  IMAD.MOV.U32 R21, RZ, RZ, RZ ;  /* 0x000000ffff157224 */ /* 0x000fe400078e00ff */
[----:B------:R-:W-:Y:S02]  /*0300*/  IMAD R9, R10, R9, R12 ;  /* 0x000000090a097224 */ /* 0x000fe400078e020c */
[----:B------:R-:W-:-:S03]  /*0310*/  IMAD.MOV.U32 R19, RZ, RZ, RZ ;  /* 0x000000ffff137224 */ /* 0x000fc600078e00ff */
[----:B------:R-:W-:Y:S02]  /*0320*/  ISETP.GE.AND P0, PT, R9, 0x1, PT ;  /* 0x000000010900780c */ /* 0x000fe40003f06270 */
[----:B------:R-:W-:Y:S02]  /*0330*/  ISETP.GT.AND P1, PT, R0, R9, PT ;  /* 0x000000090000720c */ /* 0x000fe40003f24270 */
[----:B0-----:R-:W-:-:S04]  /*0340*/  LEA R16, P2, R12, R6, 0x3 ;  /* 0x000000060c107211 */ /* 0x001fc800078418ff */
[----:B------:R-:W-:-:S05]  /*0350*/  LEA.HI.X R17, R12, R7, R13, 0x3, P2 ;  /* 0x000000070c117211 */ /* 0x000fca00010f1c0d */
[----:B------:R0:W5:Y:S04]  /*0360*/  @P0 LDG.E.CONSTANT R21, desc[UR6][R16.64+-0x4] ;  /* 0xfffffc0610150981 */ /* 0x000168000c1e9900 */
[----:B------:R0:W5:Y:S04]  /*0370*/  @P1 LDG.E.CONSTANT R19, desc[UR6][R16.64+0x8] ;  /* 0x0000080610131981 */ /* 0x000168000c1e9900 */
[----:B------:R0:W5:Y:S01]  /*0380*/  LDG.E.64.CONSTANT R8, desc[UR6][R16.64] ;  /* 0x0000000610087981 */ /* 0x000162000c1e9b00 */
[C---:B------:R-:W-:Y:S01]  /*0390*/  ISETP.GE.AND P5, PT, R5.reuse, 0x1, PT ;  /* 0x000000010500780c */ /* 0x040fe20003fa6270 */
[C---:B------:R-:W-:Y:S01]  /*03a0*/  VIADD R4, R5.reuse, 0x1 ;  /* 0x0000000105047836 */ /* 0x040fe20000000000 */
[----:B------:R-:W-:Y:S01]  /*03b0*/  ISETP.GT.AND P4, PT, R5, RZ, PT ;  /* 0x000000ff0500720c */ /* 0x000fe20003f84270 */
[----:B------:R-:W-:Y:S01]  /*03c0*/  BSSY.RECONVERGENT B0, `(.L_x_3) ;  /* 0x0000012000007945 */ /* 0x000fe20003800200 */
[----:B------:R-:W-:-:S02]  /*03d0*/  IMAD.MOV.U32 R29, RZ, RZ, RZ ;  /* 0x000000ffff1d7224 */ /* 0x000fc400078e00ff */
[C---:B------:R-:W-:Y:S01]  /*03e0*/  ISETP.GE.AND P2, PT, R4.reuse, UR5, PT ;  /* 0x0000000504007c0c */ /* 0x040fe2000bf46270 */
[----:B------:R-:W-:Y:S01]  /*03f0*/  IMAD.MOV.U32 R27, RZ, RZ, RZ ;  /* 0x000000ffff1b7224 */ /* 0x000fe200078e00ff */
[----:B------:R-:W-:Y:S02]  /*0400*/  ISETP.GE.AND P3, PT, R4, UR5, PT ;  /* 0x0000000504007c0c */ /* 0x000fe4000bf66270 */
[----:B------:R-:W-:Y:S02]  /*0410*/  CS2R R4, SRZ ;  /* 0x0000000000047805 */ /* 0x000fe4000001ff00 */
[----:B------:R-:W-:Y:S01]  /*0420*/  SEL R15, R10, RZ, P4 ;  /* 0x000000ff0a0f7207 */ /* 0x000fe20002000000 */
[----:B0-----:R-:W-:Y:S08]  /*0430*/  @!P5 BRA `(.L_x_4) ;  /* 0x000000000028d947 */ /* 0x001ff00003800000 */
[----:B------:R-:W-:Y:S01]  /*0440*/  SHF.R.S32.HI R14, RZ, 0x1f, R15 ;  /* 0x0000001fff0e7819 */ /* 0x000fe2000001140f */
[----:B------:R-:W-:Y:S01]  /*0450*/  IMAD.MOV.U32 R29, RZ, RZ, RZ ;  /* 0x000000ffff1d7224 */ /* 0x000fe200078e00ff */
[----:B------:R-:W-:Y:S01]  /*0460*/  IADD3 R4, P4, PT, -R15, R12, RZ ;  /* 0x0000000c0f047210 */ /* 0x000fe20007f9e1ff */
[----:B------:R-:W-:-:S04]  /*0470*/  IMAD.MOV.U32 R27, RZ, RZ, RZ ;  /* 0x000000ffff1b7224 */ /* 0x000fc800078e00ff */
[----:B------:R-:W-:Y:S01]  /*0480*/  IMAD.X R5, R13, 0x1, ~R14, P4 ;  /* 0x000000010d057824 */ /* 0x000fe200020e0e0e */
[----:B------:R-:W-:-:S04]  /*0490*/  LEA R6, P4, R4, R6, 0x3 ;  /* 0x0000000604067211 */ /* 0x000fc800078818ff */
[----:B------:R-:W-:-:S05]  /*04a0*/  LEA.HI.X R7, R4, R7, R5, 0x3, P4 ;  /* 0x0000000704077211 */ /* 0x000fca00020f1c05 */
[----:B------:R0:W5:Y:S04]  /*04b0*/  @P0 LDG.E.CONSTANT R29, desc[UR6][R6.64+-0x4] ;  /* 0xfffffc06061d0981 */ /* 0x000168000c1e9900 */
[----:B------:R0:W5:Y:S04]  /*04c0*/  @P1 LDG.E.CONSTANT R27, desc[UR6][R6.64+0x8] ;  /* 0x00000806061b1981 */ /* 0x000168000c1e9900 */
[----:B------:R0:W5:Y:S02]  /*04d0*/  LDG.E.64.CONSTANT R4, desc[UR6][R6.64] ;  /* 0x0000000606047981 */ /* 0x000164000c1e9b00 */
.L_x_4:
[----:B------:R-:W-:Y:S05]  /*04e0*/  BSYNC.RECONVERGENT B0 ;  /* 0x0000000000007941 */ /* 0x000fea0003800200 */
.L_x_3:
[----:B------:R-:W-:Y:S01]  /*04f0*/  BSSY.RECONVERGENT B0, `(.L_x_5) ;  /* 0x000000d000007945 */ /* 0x000fe20003800200 */
[----:B------:R-:W-:Y:S01]  /*0500*/  IMAD.MOV.U32 R25, RZ, RZ, RZ ;  /* 0x000000ffff197224 */ /* 0x000fe200078e00ff */
[----:B0-----:R-:W-:Y:S01]  /*0510*/  CS2R R6, SRZ ;  /* 0x0000000000067805 */ /* 0x001fe2000001ff00 */
[----:B------:R-:W-:Y:S01]  /*0520*/  IMAD.MOV.U32 R15, RZ, RZ, RZ ;  /* 0x000000ffff0f7224 */ /* 0x000fe200078e00ff */
[----:B------:R-:W-:Y:S01]  /*0530*/  SEL R23, R10, RZ, !P3 ;  /* 0x000000ff0a177207 */ /* 0x000fe20005800000 */
[----:B------:R-:W-:Y:S06]  /*0540*/  @P2 BRA `(.L_x_6) ;  /* 0x00000000001c2947 */ /* 0x000fec0003800000 */
[----:B------:R-:W-:Y:S02]  /*0550*/  IMAD.MOV.U32 R25, RZ, RZ, RZ ;  /* 0x000000ffff197224 */ /* 0x000fe400078e00ff */
[----:B------:R-:W-:Y:S02]  /*0560*/  IMAD.MOV.U32 R15, RZ, RZ, RZ ;  /* 0x000000ffff0f7224 */ /* 0x000fe400078e00ff */
[----:B------:R-:W-:-:S05]  /*0570*/  IMAD.WIDE R16, R23, 0x8, R16 ;  /* 0x0000000817107825 */ /* 0x000fca00078e0210 */
[----:B------:R0:W5:Y:S04]  /*0580*/  @P0 LDG.E.CONSTANT R25, desc[UR6][R16.64+-0x4] ;  /* 0xfffffc0610190981 */ /* 0x000168000c1e9900 */
[----:B------:R0:W5:Y:S04]  /*0590*/  @P1 LDG.E.CONSTANT R15, desc[UR6][R16.64+0x8] ;  /* 0x00000806100f1981 */ /* 0x000168000c1e9900 */
[----:B------:R0:W5:Y:S01]  /*05a0*/  LDG.E.64.CONSTANT R6, desc[UR6][R16.64] ;  /* 0x0000000610067981 */ /* 0x000162000c1e9b00 */
[----:B------:R-:W-:-:S07]  /*05b0*/  VIADD R0, R10, 0xffffffff ;  /* 0xffffffff0a007836 */ /* 0x000fce0000000000 */
.L_x_6:
[----:B------:R-:W-:Y:S05]  /*05c0*/  BSYNC.RECONVERGENT B0 ;  /* 0x0000000000007941 */ /* 0x000fea0003800200 */
.L_x_5:
[----:B-----5:R-:W-:Y:S02]  /*05d0*/  SHF.L.W.U32.HI R29, R29, 0x1, R4 ;  /* 0x000000011d1d7819 */ /* 0x020fe40000010e04 */
[----:B------:R-:W-:Y:S02]  /*05e0*/  SHF.L.W.U32.HI R23, R4, 0x1f, R5 ;  /* 0x0000001f04177819 */ /* 0x000fe40000010e05 */
[----:B0-----:R-:W-:Y:S02]  /*05f0*/  SHF.L.W.U32.HI R16, R21, 0x1, R8 ;  /* 0x0000000115107819 */ /* 0x001fe40000010e08 */
[----:B------:R-:W-:Y:S02]  /*0600*/  SHF.L.W.U32.HI R17, R8, 0x1f, R9 ;  /* 0x0000001f08117819 */ /* 0x000fe40000010e09 */
[----:B------:R-:W-:Y:S02]  /*0610*/  LOP3.LUT R21, R23, R29, R4, 0x96, !PT ;  /* 0x0000001d17157212 */ /* 0x000fe400078e9604 */
[----:B------:R-:W-:-:S02]  /*0620*/  LOP3.LUT R23, R29, R4, R23, 0xe8, !PT ;  /* 0x000000041d177212 */ /* 0x000fc400078ee817 */
[CCC-:B------:R-:W-:Y:S02]  /*0630*/  LOP3.LUT R14, R17.reuse, R21.reuse, R16.reuse, 0x60, !PT ;  /* 0x00000015110e7212 */ /* 0x1c0fe400078e6010 */
[-CC-:B------:R-:W-:Y:S02]  /*0640*/  LOP3.LUT R17, R17, R21.reuse, R16.reuse, 0x96, !PT ;  /* 0x0000001511117212 */ /* 0x180fe400078e9610 */
[----:B------:R-:W-:Y:S02]  /*0650*/  LOP3.LUT R20, R21, R16, RZ, 0xc0, !PT ;  /* 0x0000001015147212 */ /* 0x000fe400078ec0ff */
[----:B------:R-:W-:Y:S02]  /*0660*/  LOP3.LUT R21, R23, R21, R16, 0x78, !PT ;  /* 0x0000001517157212 */ /* 0x000fe400078e7810 */
[----:B------:R-:W-:Y:S02]  /*0670*/  SHF.L.W.U32.HI R22, R5, 0x1f, R27 ;  /* 0x0000001f05167819 */ /* 0x000fe40000010e1b */
[----:B------:R-:W-:-:S02]  /*0680*/  SHF.L.W.U32.HI R16, R4, 0x1, R5 ;  /* 0x0000000104107819 */ /* 0x000fc40000010e05 */
[----:B------:R-:W-:Y:S02]  /*0690*/  SHF.L.W.U32.HI R27, R8, 0x1, R9 ;  /* 0x00000001081b7819 */ /* 0x000fe40000010e09 */
[----:B------:R-:W-:Y:S02]  /*06a0*/  LOP3.LUT R18, R22, R16, R5, 0x96, !PT ;  /* 0x0000001016127212 */ /* 0x000fe400078e9605 */
[----:B------:R-:W-:Y:S02]  /*06b0*/  LOP3.LUT R20, R20, R29, R4, 0x80, !PT ;  /* 0x0000001d14147212 */ /* 0x000fe400078e8004 */
[----:B------:R-:W-:Y:S02]  /*06c0*/  LOP3.LUT R29, R18, R27, RZ, 0xc0, !PT ;  /* 0x0000001b121d7212 */ /* 0x000fe400078ec0ff */
[----:B------:R-:W-:Y:S02]  /*06d0*/  SHF.L.W.U32.HI R19, R9, 0x1f, R19 ;  /* 0x0000001f09137819 */ /* 0x000fe40000010e13 */
[----:B------:R-:W-:-:S02]  /*06e0*/  LOP3.LUT R4, R16, R5, R22, 0xe8, !PT ;  /* 0x0000000510047212 */ /* 0x000fc400078ee816 */
[----:B------:R-:W-:Y:S02]  /*06f0*/  SHF.L.W.U32.HI R22, R25, 0x1, R6 ;  /* 0x0000000119167819 */ /* 0x000fe40000010e06 */
[----:B------:R-:W-:Y:S02]  /*0700*/  LOP3.LUT R5, R29, R16, R5, 0x80, !PT ;  /* 0x000000101d057212 */ /* 0x000fe400078e8005 */
[CCC-:B------:R-:W-:Y:S02]  /*0710*/  LOP3.LUT R16, R19.reuse, R18.reuse, R27.reuse, 0x60, !PT ;  /* 0x0000001213107212 */ /* 0x1c0fe400078e601b */
[-CC-:B------:R-:W-:Y:S02]  /*0720*/  LOP3.LUT R19, R19, R18.reuse, R27.reuse, 0x96, !PT ;  /* 0x0000001213137212 */ /* 0x180fe400078e961b */
[----:B------:R-:W-:Y:S02]  /*0730*/  LOP3.LUT R25, R4, R18, R27, 0x78, !PT ;  /* 0x0000001204197212 */ /* 0x000fe400078e781b */
[----:B------:R-:W-:-:S02]  /*0740*/  LOP3.LUT R24, R22, R17, RZ, 0xc0, !PT ;  /* 0x0000001116187212 */ /* 0x000fc400078ec0ff */
[----:B------:R-:W-:Y:S02]  /*0750*/  LOP3.LUT R18, R6, R22, R17, 0x60, !PT ;  /* 0x0000001606127212 */ /* 0x000fe400078e6011 */
[----:B------:R-:W-:Y:S02]  /*0760*/  LOP3.LUT R26, R20, R14, R23, 0x78, !PT ;  /* 0x0000000e141a7212 */ /* 0x000fe400078e7817 */
[-CC-:B------:R-:W-:Y:S02]  /*0770*/  LOP3.LUT R23, R24, R21.reuse, R14.reuse, 0x96, !PT ;  /* 0x0000001518177212 */ /* 0x180fe400078e960e */
[----:B------:R-:W-:Y:S02]  /*0780*/  LOP3.LUT R20, R18, R21, R14, 0x60, !PT ;  /* 0x0000001512147212 */ /* 0x000fe400078e600e */
[-CC-:B------:R-:W-:Y:S02]  /*0790*/  LOP3.LUT R21, R21, R22.reuse, R17.reuse, 0x80, !PT ;  /* 0x0000001615157212 */ /* 0x180fe400078e8011 */
[----:B------:R-:W-:-:S02]  /*07a0*/  LOP3.LUT R14, R6, R22, R17, 0x96, !PT ;  /* 0x00000016060e7212 */ /* 0x000fc400078e9611 */
[----:B------:R-:W-:Y:S02]  /*07b0*/  SHF.L.W.U32.HI R22, R6, 0x1, R7 ;  /* 0x0000000106167819 */ /* 0x000fe40000010e07 */
[----:B------:R-:W-:Y:S02]  /*07c0*/  LOP3.LUT R21, R20, R26, R21, 0x96, !PT ;  /* 0x0000001a14157212 */ /* 0x000fe400078e9615 */
[----:B------:R-:W-:Y:S02]  /*07d0*/  SHF.L.W.U32.HI R17, R6, 0x1f, R7 ;  /* 0x0000001f06117819 */ /* 0x000fe40000010e07 */
[C---:B------:R-:W-:Y:S02]  /*07e0*/  SHF.L.W.U32.HI R15, R7.reuse, 0x1f, R15 ;  /* 0x0000001f070f7819 */ /* 0x040fe40000010e0f */
[CCC-:B------:R-:W-:Y:S02]  /*07f0*/  LOP3.LUT R6, R7.reuse, R22.reuse, R19.reuse, 0x60, !PT ;  /* 0x0000001607067212 */ /* 0x1c0fe400078e6013 */
[----:B------:R-:W-:-:S02]  /*0800*/  LOP3.LUT R20, R7, R22, R19, 0x96, !PT ;  /* 0x0000001607147212 */ /* 0x000fc400078e9613 */
[----:B------:R-:W-:Y:S02]  /*0810*/  LOP3.LUT R7, R22, R19, RZ, 0xc0, !PT ;  /* 0x0000001316077212 */ /* 0x000fe400078ec0ff */
[----:B------:R-:W-:Y:S02]  /*0820*/  LOP3.LUT R22, R25, R22, R19, 0x80, !PT ;  /* 0x0000001619167212 */ /* 0x000fe400078e8013 */
[----:B------:R-:W-:Y:S02]  /*0830*/  LOP3.LUT R19, R5, R16, R4, 0x78, !PT ;  /* 0x0000001005137212 */ /* 0x000fe400078e7804 */
[-CC-:B------:R-:W-:Y:S02]  /*0840*/  LOP3.LUT R5, R6, R25.reuse, R16.reuse, 0x60, !PT ;  /* 0x0000001906057212 */ /* 0x180fe400078e6010 */
[----:B------:R-:W-:Y:S02]  /*0850*/  LOP3.LUT R25, R7, R25, R16, 0x96, !PT ;  /* 0x0000001907197212 */ /* 0x000fe400078e9610 */
[----:B------:R-:W0:Y:S01]  /*0860*/  LDC R7, c[0x0][0x360] ;  /* 0x0000d800ff077b82 */ /* 0x000e220000000800 */
[----:B------:R-:W-:-:S02]  /*0870*/  LOP3.LUT R4, R23, R14, R17, 0x80, !PT ;  /* 0x0000000e17047212 */ /* 0x000fc400078e8011 */
[----:B------:R-:W-:Y:S02]  /*0880*/  LOP3.LUT R16, R5, R19, R22, 0x96, !PT ;  /* 0x0000001305107212 */ /* 0x000fe400078e9616 */
[----:B------:R-:W-:Y:S02]  /*0890*/  LOP3.LUT R5, R25, R20, R15, 0x80, !PT ;  /* 0x0000001419057212 */ /* 0x000fe400078e800f */
[----:B------:R-:W-:Y:S02]  /*08a0*/  LOP3.LUT R21, R21, R4, RZ, 0x3c, !PT ;  /* 0x0000000415157212 */ /* 0x000fe400078e3cff */
[----:B------:R-:W-:Y:S02]  /*08b0*/  LOP3.LUT R19, R23, R18, RZ, 0x3c, !PT ;  /* 0x0000001217137212 */ /* 0x000fe400078e3cff */
[----:B------:R-:W-:Y:S02]  /*08c0*/  LOP3.LUT R22, R25, R6, RZ, 0x3c, !PT ;  /* 0x0000000619167212 */ /* 0x000fe400078e3cff */
[----:B------:R-:W-:-:S02]  /*08d0*/  LOP3.LUT R4, R16, R5, RZ, 0x3c, !PT ;  /* 0x0000000510047212 */ /* 0x000fc400078e3cff */
[----:B------:R-:W-:Y:S02]  /*08e0*/  LOP3.LUT R16, R19, R14, R17, 0x78, !PT ;  /* 0x0000000e13107212 */ /* 0x000fe400078e7811 */
[----:B------:R-:W-:Y:S02]  /*08f0*/  LOP3.LUT R22, R22, R20, R15, 0x78, !PT ;  /* 0x0000001416167212 */ /* 0x000fe400078e780f */
[C---:B------:R-:W-:Y:S02]  /*0900*/  LOP3.LUT R5, R21.reuse, R14, R17, 0xf6, !PT ;  /* 0x0000000e15057212 */ /* 0x040fe400078ef611 */
[C---:B------:R-:W-:Y:S02]  /*0910*/  LOP3.LUT R19, R4.reuse, R20, R15, 0xf6, !PT ;  /* 0x0000001404137212 */ /* 0x040fe400078ef60f */
[----:B------:R-:W-:Y:S02]  /*0920*/  LOP3.LUT R14, R21, R14, R17, 0x6, !PT ;  /* 0x0000000e150e7212 */ /* 0x000fe400078e0611 */
[----:B------:R-:W-:-:S02]  /*0930*/  LOP3.LUT R15, R4, R20, R15, 0x6, !PT ;  /* 0x00000014040f7212 */ /* 0x000fc400078e060f */
[----:B------:R-:W-:Y:S02]  /*0940*/  LOP3.LUT R8, R8, R16, R5, 0x40, !PT ;  /* 0x0000001008087212 */ /* 0x000fe400078e4005 */
[----:B------:R-:W-:Y:S02]  /*0950*/  LOP3.LUT R9, R9, R22, R19, 0x40, !PT ;  /* 0x0000001609097212 */ /* 0x000fe400078e4013 */
[----:B------:R-:W-:Y:S02]  /*0960*/  LOP3.LUT R23, R14, R23, R18, 0x60, !PT ;  /* 0x000000170e177212 */ /* 0x000fe400078e6012 */
[----:B------:R-:W-:Y:S02]  /*0970*/  LEA R4, P0, R12, UR8, 0x3 ;  /* 0x000000080c047c11 */ /* 0x000fe4000f8018ff */
[----:B------:R-:W-:Y:S02]  /*0980*/  LOP3.LUT R6, R15, R25, R6, 0x60, !PT ;  /* 0x000000190f067212 */ /* 0x000fe400078e6006 */
[----:B------:R-:W-:-:S02]  /*0990*/  LOP3.LUT R8, R8, R23, RZ, 0xfc, !PT ;  /* 0x0000001708087212 */ /* 0x000fc400078efcff */
[--C-:B------:R-:W-:Y:S01]  /*09a0*/  LEA.HI.X R5, R12, UR9, R13.reuse, 0x3, P0 ;  /* 0x000000090c057c11 */ /* 0x100fe200080f1c0d */
[----:B0-----:R-:W-:Y:S01]  /*09b0*/  IMAD.WIDE.U32 R12, R7, UR4, R12 ;  /* 0x00000004070c7c25 */ /* 0x001fe2000f8e000c */
[----:B------:R-:W-:Y:S02]  /*09c0*/  LOP3.LUT R9, R9, R6, RZ, 0xfc, !PT ;  /* 0x0000000609097212 */ /* 0x000fe400078efcff */
[----:B------:R-:W-:-:S03]  /*09d0*/  ISETP.GE.U32.AND P0, PT, R12, R2, PT ;  /* 0x000000020c00720c */ /* 0x000fc60003f06070 */
[----:B------:R4:W-:Y:S01]  /*09e0*/  STG.E.64 desc[UR6][R4.64], R8 ;  /* 0x0000000804007986 */ /* 0x0009e2000c101b06 */
[----:B------:R-:W-:-:S13]  /*09f0*/  ISETP.GE.U32.AND.EX P0, PT, R13, R3, PT, P0 ;  /* 0x000000030d00720c */ /* 0x000fda0003f06100 */
[----:B----4-:R-:W-:Y:S05]  /*0a00*/  @!P0 BRA `(.L_x_7) ;  /* 0xfffffff400c48947 */ /* 0x010fea000383ffff */
[----:B------:R-:W-:Y:S05]  /*0a10*/  EXIT ;  /* 0x000000000000794d */ /* 0x000fea0003800000 */
        .weak           $__internal_0_$__cuda_sm20_div_u64
        .type           $__internal_0_$__cuda_sm20_div_u64,@function
        .size           $__internal_0_$__cuda_sm20_div_u64,(.L_x_9 - $__internal_0_$__cuda_sm20_div_u64)
$__internal_0_$__cuda_sm20_div_u64:
[----:B------:R-:W0:Y:S08]  /*0a20*/  I2F.U64.RP R5, R10 ;  /* 0x0000000a00057312 */ /* 0x000e300000309000 */
[----:B0-----:R-:W0:Y:S02]  /*0a30*/  MUFU.RCP R5, R5 ;  /* 0x0000000500057308 */ /* 0x001e240000001000 */
[----:B0-----:R-:W-:-:S06]  /*0a40*/  VIADD R6, R5, 0x1ffffffe ;  /* 0x1ffffffe05067836 */ /* 0x001fcc0000000000 */
[----:B------:R-:W0:Y:S02]  /*0a50*/  F2I.U64.TRUNC R6, R6 ;  /* 0x0000000600067311 */ /* 0x000e24000020d800 */
[----:B0-----:R-:W-:-:S04]  /*0a60*/  IMAD.WIDE.U32 R8, R6, R10, RZ ;  /* 0x0000000a06087225 */ /* 0x001fc800078e00ff */
[----:B------:R-:W-:Y:S01]  /*0a70*/  IMAD R9, R6, R11, R9 ;  /* 0x0000000b06097224 */ /* 0x000fe200078e0209 */
[----:B------:R-:W-:-:S03]  /*0a80*/  IADD3 R15, P0, PT, RZ, -R8, RZ ;  /* 0x80000008ff0f7210 */ /* 0x000fc60007f1e0ff */
[----:B------:R-:W-:Y:S02]  /*0a90*/  IMAD R9, R7, R10, R9 ;  /* 0x0000000a07097224 */ /* 0x000fe400078e0209 */
[----:B------:R-:W-:-:S04]  /*0aa0*/  IMAD.HI.U32 R8, R6, R15, RZ ;  /* 0x0000000f06087227 */ /* 0x000fc800078e00ff */
[----:B------:R-:W-:Y:S02]  /*0ab0*/  IMAD.X R17, RZ, RZ, ~R9, P0 ;  /* 0x000000ffff117224 */ /* 0x000fe400000e0e09 */
[----:B------:R-:W-:Y:S02]  /*0ac0*/  IMAD.MOV.U32 R9, RZ, RZ, R6 ;  /* 0x000000ffff097224 */ /* 0x000fe400078e0006 */
[-C--:B------:R-:W-:Y:S02]  /*0ad0*/  IMAD R19, R7, R17.reuse, RZ ;  /* 0x0000001107137224 */ /* 0x080fe400078e02ff */
[----:B------:R-:W-:-:S04]  /*0ae0*/  IMAD.WIDE.U32 R8, P0, R6, R17, R8 ;  /* 0x0000001106087225 */ /* 0x000fc80007800008 */
[----:B------:R-:W-:-:S04]  /*0af0*/  IMAD.HI.U32 R5, R7, R17, RZ ;  /* 0x0000001107057227 */ /* 0x000fc800078e00ff */
[----:B------:R-:W-:-:S04]  /*0b00*/  IMAD.HI.U32 R8, P1, R7, R15, R8 ;  /* 0x0000000f07087227 */ /* 0x000fc80007820008 */
[----:B------:R-:W-:Y:S01]  /*0b10*/  IMAD.X R5, R5, 0x1, R7, P0 ;  /* 0x0000000105057824 */ /* 0x000fe200000e0607 */
[----:B------:R-:W-:-:S04]  /*0b20*/  IADD3 R9, P2, PT, R19, R8, RZ ;  /* 0x0000000813097210 */ /* 0x000fc80007f5e0ff */
[----:B------:R-:W-:Y:S01]  /*0b30*/  IADD3.X R5, PT, PT, RZ, RZ, R5, P2, P1 ;  /* 0x000000ffff057210 */ /* 0x000fe200017e2405 */
[----:B------:R-:W-:-:S04]  /*0b40*/  IMAD.WIDE.U32 R6, R9, R10, RZ ;  /* 0x0000000a09067225 */ /* 0x000fc800078e00ff */
[----:B------:R-:W-:Y:S01]  /*0b50*/  IMAD R7, R9, R11, R7 ;  /* 0x0000000b09077224 */ /* 0x000fe200078e0207 */
[----:B------:R-:W-:-:S03]  /*0b60*/  IADD3 R15, P0, PT, RZ, -R6, RZ ;  /* 0x80000006ff0f7210 */ /* 0x000fc60007f1e0ff */
[----:B------:R-:W-:Y:S02]  /*0b70*/  IMAD R7, R5, R10, R7 ;  /* 0x0000000a05077224 */ /* 0x000fe400078e0207 */
[----:B------:R-:W-:-:S04]  /*0b80*/  IMAD.HI.U32 R8, R9, R15, RZ ;  /* 0x0000000f09087227 */ /* 0x000fc800078e00ff */
[----:B------:R-:W-:Y:S02]  /*0b90*/  IMAD.X R6, RZ, RZ, ~R7, P0 ;  /* 0x000000ffff067224 */ /* 0x000fe400000e0e07 */
[----:B------:R-:W-:Y:S02]  /*0ba0*/  IMAD.MOV.U32 R7, RZ, RZ, RZ ;  /* 0x000000ffff077224 */ /* 0x000fe400078e00ff */
[----:B------:R-:W-:-:S04]  /*0bb0*/  IMAD.WIDE.U32 R8, P0, R9, R6, R8 ;  /* 0x0000000609087225 */ /* 0x000fc80007800008 */
[C---:B------:R-:W-:Y:S02]  /*0bc0*/  IMAD R14, R5.reuse, R6, RZ ;  /* 0x00000006050e7224 */ /* 0x040fe400078e02ff */
[----:B------:R-:W-:-:S04]  /*0bd0*/  IMAD.HI.U32 R9, P1, R5, R15, R8 ;  /* 0x0000000f05097227 */ /* 0x000fc80007820008 */
[----:B------:R-:W-:Y:S01]  /*0be0*/  IMAD.HI.U32 R6, R5, R6, RZ ;  /* 0x0000000605067227 */ /* 0x000fe200078e00ff */
[----:B------:R-:W-:-:S03]  /*0bf0*/  IADD3 R9, P2, PT, R14, R9, RZ ;  /* 0x000000090e097210 */ /* 0x000fc60007f5e0ff */
[----:B------:R-:W-:Y:S02]  /*0c00*/  IMAD.X R5, R6, 0x1, R5, P0 ;  /* 0x0000000106057824 */ /* 0x000fe400000e0605 */
[----:B------:R-:W-:-:S03]  /*0c10*/  IMAD.HI.U32 R6, R9, R12, RZ ;  /* 0x0000000c09067227 */ /* 0x000fc600078e00ff */
[----:B------:R-:W-:Y:S01]  /*0c20*/  IADD3.X R5, PT, PT, RZ, RZ, R5, P2, P1 ;  /* 0x000000ffff057210 */ /* 0x000fe200017e2405 */
[----:B------:R-:W-:-:S04]  /*0c30*/  IMAD.WIDE.U32 R6, R9, R13, R6 ;  /* 0x0000000d09067225 */ /* 0x000fc800078e0006 */
[C---:B------:R-:W-:Y:S02]  /*0c40*/  IMAD R9, R5.reuse, R13, RZ ;  /* 0x0000000d05097224 */ /* 0x040fe400078e02ff */
[----:B------:R-:W-:-:S04]  /*0c50*/  IMAD.HI.U32 R6, P0, R5, R12, R6 ;  /* 0x0000000c05067227 */ /* 0x000fc80007800006 */
[----:B------:R-:W-:Y:S01]  /*0c60*/  IMAD.HI.U32 R5, R5, R13, RZ ;  /* 0x0000000d05057227 */ /* 0x000fe200078e00ff */
[----:B------:R-:W-:-:S03]  /*0c70*/  IADD3 R9, P1, PT, R9, R6, RZ ;  /* 0x0000000609097210 */ /* 0x000fc60007f3e0ff */
[----:B------:R-:W-:Y:S02]  /*0c80*/  IMAD.X R5, RZ, RZ, R5, P0 ;  /* 0x000000ffff057224 */ /* 0x000fe400000e0605 */
[----:B------:R-:W-:-:S04]  /*0c90*/  IMAD.WIDE.U32 R6, R9, R10, RZ ;  /* 0x0000000a09067225 */ /* 0x000fc800078e00ff */
[----:B------:R-:W-:Y:S01]  /*0ca0*/  IMAD.X R5, RZ, RZ, R5, P1 ;  /* 0x000000ffff057224 */ /* 0x000fe200008e0605 */
[----:B------:R-:W-:Y:S01]  /*0cb0*/  IADD3 R15, P1, PT, -R6, R12, RZ ;  /* 0x0000000c060f7210 */ /* 0x000fe20007f3e1ff */
[----:B------:R-:W-:-:S03]  /*0cc0*/  IMAD R7, R9, R11, R7 ;  /* 0x0000000b09077224 */ /* 0x000fc600078e0207 */
[-C--:B------:R-:W-:Y:S01]  /*0cd0*/  ISETP.GE.U32.AND P0, PT, R15, R10.reuse, PT ;  /* 0x0000000a0f00720c */ /* 0x080fe20003f06070 */
[----:B------:R-:W-:-:S04]  /*0ce0*/  IMAD R6, R5, R10, R7 ;  /* 0x0000000a05067224 */ /* 0x000fc800078e0207 */
[----:B------:R-:W-:Y:S01]  /*0cf0*/  IMAD.X R14, R13, 0x1, ~R6, P1 ;  /* 0x000000010d0e7824 */ /* 0x000fe200008e0e06 */
[----:B------:R-:W-:Y:S01]  /*0d00*/  IADD3 R5, P1, PT, -R10, R15, RZ ;  /* 0x0000000f0a057210 */ /* 0x000fe20007f3e1ff */
[----:B------:R-:W-:-:S03]  /*0d10*/  VIADD R6, R9, 0x1 ;  /* 0x0000000109067836 */ /* 0x000fc60000000000 */
[C---:B------:R-:W-:Y:S01]  /*0d20*/  ISETP.GE.U32.AND.EX P0, PT, R14.reuse, R11, PT, P0 ;  /* 0x0000000b0e00720c */ /* 0x040fe20003f06100 */
[----:B------:R-:W-:Y:S01]  /*0d30*/  IMAD.X R8, R14, 0x1, ~R11, P1 ;  /* 0x000000010e087824 */ /* 0x000fe200008e0e0b */
[----:B------:R-:W-:Y:S02]  /*0d40*/  ISETP.NE.U32.AND P1, PT, R10, RZ, PT ;  /* 0x000000ff0a00720c */ /* 0x000fe40003f25070 */
[----:B------:R-:W-:Y:S02]  /*0d50*/  SEL R5, R5, R15, P0 ;  /* 0x0000000f05057207 */ /* 0x000fe40000000000 */
[----:B------:R-:W-:Y:S02]  /*0d60*/  SEL R9, R6, R9, P0 ;  /* 0x0000000906097207 */ /* 0x000fe40000000000 */
[----:B------:R-:W-:Y:S02]  /*0d70*/  SEL R8, R8, R14, P0 ;  /* 0x0000000e08087207 */ /* 0x000fe40000000000 */
[----:B------:R-:W-:Y:S01]  /*0d80*/  ISETP.GE.U32.AND P0, PT, R5, R10, PT ;  /* 0x0000000a0500720c */ /* 0x000fe20003f06070 */
[----:B------:R-:W-:Y:S01]  /*0d90*/  VIADD R6, R9, 0x1 ;  /* 0x0000000109067836 */ /* 0x000fe20000000000 */
[----:B------:R-:W-:Y:S01]  /*0da0*/  ISETP.NE.AND.EX P1, PT, R11, RZ, PT, P1 ;  /* 0x000000ff0b00720c */ /* 0x000fe20003f25310 */
[----:B------:R-:W-:Y:S01]  /*0db0*/  IMAD.MOV.U32 R5, RZ, RZ, 0x0 ;  /* 0x00000000ff057424 */ /* 0x000fe200078e00ff */
[----:B------:R-:W-:-:S04]  /*0dc0*/  ISETP.GE.U32.AND.EX P0, PT, R8, R11, PT, P0 ;  /* 0x0000000b0800720c */ /* 0x000fc80003f06100 */
[----:B------:R-:W-:-:S04]  /*0dd0*/  SEL R6, R6, R9, P0 ;  /* 0x0000000906067207 */ /* 0x000fc80000000000 */
[----:B------:R-:W-:Y:S01]  /*0de0*/  SEL R6, R6, 0xffffffff, P1 ;  /* 0xffffffff06067807 */ /* 0x000fe20000800000 */
[----:B------:R-:W-:Y:S06]  /*0df0*/  RET.REL.NODEC R4 `(_Z15gol_step_kernelPKmPmi) ;  /* 0xfffffff004807950 */ /* 0x000fec0003c3ffff */
.L_x_8:
[----:B------:R-:W-:-:S00]  /*0e00*/  BRA `(.L_x_8) ;  /* 0xfffffffc00fc7947 */ /* 0x000fc0000383ffff */
[----:B------:R-:W-:-:S00]  /*0e10*/  NOP ;  /* 0x0000000000007918 */ /* 0x000fc00000000000 */
        /* <DEDUP_REMOVED lines=14> */
.L_x_9:


//--------------------- .nv.shared.reserved.0     --------------------------
	.section	.nv.shared.reserved.0,"aw",@nobits
	.weak		__nv_reservedSMEM_offset_0_alias
	.size		__nv_reservedSMEM_offset_0_alias, 0, 64
	.other		__nv_reservedSMEM_offset_0_alias,@"STO_CUDA_RESERVED_SHARED STV_DEFAULT"
__nv_reservedSMEM_offset_0_alias:
	.zero		0
	.zero		64


//--------------------- .nv.constant0._Z15gol_step_kernelPKmPmi --------------------------
	.section	.nv.constant0._Z15gol_step_kernelPKmPmi,"a",@progbits
	.sectionflags	@""
	.align	4
.nv.constant0._Z15gol_step_kernelPKmPmi:
	.zero		916


//--------------------- SYMBOLS --------------------------

	.type		.nv.reservedSmem.offset0,@object
	.size		.nv.reservedSmem.offset0,0x4
